	.headerflags	@"EF_CUDA_TEXMODE_UNIFIED EF_CUDA_64BIT_ADDRESS EF_CUDA_ACCELERATORS EF_CUDA_SM90 EF_CUDA_VIRTUAL_SM(EF_CUDA_SM90)"
	.elftype	@"ET_EXEC"


//--------------------- .nv.info                  --------------------------
	.section	.nv.info,"",@"SHT_CUDA_INFO"
	.align	4


	//----- nvinfo : EIATTR_REGCOUNT
	.align		4
        /*0000*/ 	.byte	0x04, 0x2f
        /*0002*/ 	.short	(.L_1 - .L_0)
	.align		4
.L_0:
        /*0004*/ 	.word	index@(triton_poi_fused_mul_2)
        /*0008*/ 	.word	0x00000014


	//----- nvinfo : EIATTR_MIN_STACK_SIZE
	.align		4
.L_1:
        /*000c*/ 	.byte	0x04, 0x12
        /*000e*/ 	.short	(.L_3 - .L_2)
	.align		4
.L_2:
        /*0010*/ 	.word	index@(triton_poi_fused_mul_2)
        /*0014*/ 	.word	0x00000000


	//----- nvinfo : EIATTR_FRAME_SIZE
	.align		4
.L_3:
        /*0018*/ 	.byte	0x04, 0x11
        /*001a*/ 	.short	(.L_5 - .L_4)
	.align		4
.L_4:
        /*001c*/ 	.word	index@(triton_poi_fused_mul_2)
        /*0020*/ 	.word	0x00000000


	//----- nvinfo : EIATTR_MIN_STACK_SIZE
	.align		4
.L_5:
        /*0024*/ 	.byte	0x04, 0x12
        /*0026*/ 	.short	(.L_7 - .L_6)
	.align		4
.L_6:
        /*0028*/ 	.word	index@(triton_poi_fused_mul_2)
        /*002c*/ 	.word	0x00000000
.L_7:


//--------------------- .nv.info.triton_poi_fused_mul_2 --------------------------
	.section	.nv.info.triton_poi_fused_mul_2,"",@"SHT_CUDA_INFO"
	.sectionflags	@""
	.align	4


	//----- nvinfo : EIATTR_CUDA_API_VERSION
	.align		4
        /*0000*/ 	.byte	0x04, 0x37
        /*0002*/ 	.short	(.L_9 - .L_8)
.L_8:
        /*0004*/ 	.word	0x0000007c


	//----- nvinfo : EIATTR_KPARAM_INFO
	.align		4
.L_9:
        /*0008*/ 	.byte	0x04, 0x17
        /*000a*/ 	.short	(.L_11 - .L_10)
.L_10:
        /*000c*/ 	.word	0x00000000
        /*0010*/ 	.short	0x0003
        /*0012*/ 	.short	0x0018
        /*0014*/ 	.byte	0x00, 0xf0, 0x11, 0x00


	//----- nvinfo : EIATTR_KPARAM_INFO
	.align		4
.L_11:
        /*0018*/ 	.byte	0x04, 0x17
        /*001a*/ 	.short	(.L_13 - .L_12)
.L_12:
        /*001c*/ 	.word	0x00000000
        /*0020*/ 	.short	0x0002
        /*0022*/ 	.short	0x0010
        /*0024*/ 	.byte	0x00, 0xf4, 0x21, 0x00


	//----- nvinfo : EIATTR_KPARAM_INFO
	.align		4
.L_13:
        /*0028*/ 	.byte	0x04, 0x17
        /*002a*/ 	.short	(.L_15 - .L_14)
.L_14:
        /*002c*/ 	.word	0x00000000
        /*0030*/ 	.short	0x0001
        /*0032*/ 	.short	0x0008
        /*0034*/ 	.byte	0x00, 0xf4, 0x21, 0x00


	//----- nvinfo : EIATTR_KPARAM_INFO
	.align		4
.L_15:
        /*0038*/ 	.byte	0x04, 0x17
        /*003a*/ 	.short	(.L_17 - .L_16)
.L_16:
        /*003c*/ 	.word	0x00000000
        /*0040*/ 	.short	0x0000
        /*0042*/ 	.short	0x0000
        /*0044*/ 	.byte	0x00, 0xf4, 0x21, 0x00


	//----- nvinfo : EIATTR_SPARSE_MMA_MASK
	.align		4
.L_17:
        /*0048*/ 	.byte	0x03, 0x50
        /*004a*/ 	.short	0x0000


	//----- nvinfo : EIATTR_MAXREG_COUNT
	.align		4
        /*004c*/ 	.byte	0x03, 0x1b
        /*004e*/ 	.short	0x00ff


	//----- nvinfo : EIATTR_EXIT_INSTR_OFFSETS
	.align		4
        /*0050*/ 	.byte	0x04, 0x1c
        /*0052*/ 	.short	(.L_19 - .L_18)


	//   ....[0]....
.L_18:
        /*0054*/ 	.word	0x00000270


	//   ....[1]....
        /*0058*/ 	.word	0x00000290


	//----- nvinfo : EIATTR_REQNTID
	.align		4
.L_19:
        /*005c*/ 	.byte	0x04, 0x10
        /*005e*/ 	.short	(.L_21 - .L_20)
.L_20:
        /*0060*/ 	.word	0x00000020
        /*0064*/ 	.word	0x00000001
        /*0068*/ 	.word	0x00000001


	//----- nvinfo : EIATTR_CBANK_PARAM_SIZE
	.align		4
.L_21:
        /*006c*/ 	.byte	0x03, 0x19
        /*006e*/ 	.short	0x001c


	//----- nvinfo : EIATTR_PARAM_CBANK
	.align		4
        /*0070*/ 	.byte	0x04, 0x0a
        /*0072*/ 	.short	(.L_23 - .L_22)
	.align		4
.L_22:
        /*0074*/ 	.word	index@(.nv.constant0.triton_poi_fused_mul_2)
        /*0078*/ 	.short	0x0210
        /*007a*/ 	.short	0x001c


	//----- nvinfo : EIATTR_SW_WAR
	.align		4
.L_23:
        /*007c*/ 	.byte	0x04, 0x36
        /*007e*/ 	.short	(.L_25 - .L_24)
.L_24:
        /*0080*/ 	.word	0x00000008
.L_25:


//--------------------- .nv.callgraph             --------------------------
	.section	.nv.callgraph,"",@"SHT_CUDA_CALLGRAPH"
	.align	4
	.sectionentsize	8
	.align		4
        /*0000*/ 	.word	0x00000000
	.align		4
        /*0004*/ 	.word	0xffffffff
	.align		4
        /*0008*/ 	.word	0x00000000
	.align		4
        /*000c*/ 	.word	0xfffffffe
	.align		4
        /*0010*/ 	.word	0x00000000
	.align		4
        /*0014*/ 	.word	0xfffffffd
	.align		4
        /*0018*/ 	.word	0x00000000
	.align		4
        /*001c*/ 	.word	0xfffffffc


//--------------------- .text.triton_poi_fused_mul_2 --------------------------
	.section	.text.triton_poi_fused_mul_2,"ax",@progbits
	.align	128
        .global         triton_poi_fused_mul_2
        .type           triton_poi_fused_mul_2,@function
        .size           triton_poi_fused_mul_2,(.L_x_1 - triton_poi_fused_mul_2)
        .other          triton_poi_fused_mul_2,@"STO_CUDA_ENTRY STV_DEFAULT"
triton_poi_fused_mul_2:
.text.triton_poi_fused_mul_2:
[----:B------:R-:W0:Y:S02]  /*0000*/  LDC R1, c[0x0][0x28] ;  /* 0x00000a00ff017b82 */ /* 0x000e240000000800 */
[----:B------:R-:W1:Y:S01]  /*0010*/  S2R R0, SR_TID.X ;  /* 0x0000000000007919 */ /* 0x000e620000002100 */
[----:B------:R-:W2:Y:S01]  /*0020*/  LDC.64 R8, c[0x0][0x218] ;  /* 0x00008600ff087b82 */ /* 0x000ea20000000a00 */
[----:B------:R-:W-:Y:S01]  /*0030*/  HFMA2.MMA R12, -RZ, RZ, 0, 0 ;  /* 0x00000000ff0c7435 */ /* 0x000fe200000001ff */
[----:B------:R-:W-:Y:S01]  /*0040*/  IMAD.MOV.U32 R17, RZ, RZ, RZ ;  /* 0x000000ffff117224 */ /* 0x000fe200078e00ff */
[----:B------:R-:W3:Y:S01]  /*0050*/  S2R R13, SR_CTAID.X ;  /* 0x00000000000d7919 */ /* 0x000ee20000002500 */
[----:B------:R-:W-:-:S04]  /*0060*/  ULDC.64 UR4, c[0x0][0x208] ;  /* 0x0000820000047ab9 */ /* 0x000fc80000000a00 */
[----:B------:R-:W4:Y:S01]  /*0070*/  LDC.64 R4, c[0x0][0x210] ;  /* 0x00008400ff047b82 */ /* 0x000f220000000a00 */
[----:B-1----:R-:W-:-:S04]  /*0080*/  SHF.L.U32 R0, R0, 0x1, RZ ;  /* 0x0000000100007819 */ /* 0x002fc800000006ff */
[----:B------:R-:W-:Y:S02]  /*0090*/  LOP3.LUT R0, R0, 0x3e, RZ, 0xc0, !PT ;  /* 0x0000003e00007812 */ /* 0x000fe400078ec0ff */
[----:B---3--:R-:W-:-:S03]  /*00a0*/  SHF.R.S32.HI R2, RZ, 0x19, R13 ;  /* 0x00000019ff027819 */ /* 0x008fc6000001140d */
[----:B------:R-:W-:Y:S01]  /*00b0*/  IMAD R13, R13, 0x40, R0 ;  /* 0x000000400d0d7824 */ /* 0x000fe200078e0200 */
[----:B------:R-:W-:-:S03]  /*00c0*/  SGXT R2, R2, 0x1 ;  /* 0x000000010202781a */ /* 0x000fc60000000200 */
[----:B------:R-:W-:Y:S01]  /*00d0*/  IMAD R11, R13, 0x3, RZ ;  /* 0x000000030d0b7824 */ /* 0x000fe200078e02ff */
[----:B------:R-:W-:Y:S02]  /*00e0*/  IADD3 R0, R13, 0x1, RZ ;  /* 0x000000010d007810 */ /* 0x000fe40007ffe0ff */
[C---:B------:R-:W-:Y:S01]  /*00f0*/  LEA.HI R3, R2.reuse, R13, RZ, 0x2 ;  /* 0x0000000d02037211 */ /* 0x040fe200078f10ff */
[----:B------:R-:W-:Y:S01]  /*0100*/  VIADD R15, R11, 0x4 ;  /* 0x000000040b0f7836 */ /* 0x000fe20000000000 */
[----:B------:R-:W-:Y:S02]  /*0110*/  LEA.HI R6, R2, R0, RZ, 0x2 ;  /* 0x0000000002067211 */ /* 0x000fe400078f10ff */
[----:B------:R-:W-:Y:S02]  /*0120*/  LOP3.LUT R2, R3, 0xfffffffc, RZ, 0xc0, !PT ;  /* 0xfffffffc03027812 */ /* 0x000fe400078ec0ff */
[----:B------:R-:W-:Y:S02]  /*0130*/  LOP3.LUT R3, R6, 0xfffffffc, RZ, 0xc0, !PT ;  /* 0xfffffffc06037812 */ /* 0x000fe400078ec0ff */
[C---:B------:R-:W-:Y:S01]  /*0140*/  ISETP.GE.AND P0, PT, R13.reuse, 0x40, PT ;  /* 0x000000400d00780c */ /* 0x040fe20003f06270 */
[----:B------:R-:W-:Y:S01]  /*0150*/  IMAD.IADD R2, R13, 0x1, -R2 ;  /* 0x000000010d027824 */ /* 0x000fe200078e0a02 */
[----:B------:R-:W-:-:S02]  /*0160*/  IADD3 R3, R0, -R3, RZ ;  /* 0x8000000300037210 */ /* 0x000fc40007ffe0ff */
[----:B------:R-:W-:Y:S01]  /*0170*/  MOV R0, RZ ;  /* 0x000000ff00007202 */ /* 0x000fe20000000f00 */
[----:B------:R-:W-:Y:S02]  /*0180*/  IMAD R7, R2, 0x3, RZ ;  /* 0x0000000302077824 */ /* 0x000fe400078e02ff */
[----:B------:R-:W-:Y:S02]  /*0190*/  IMAD R3, R3, 0x3, RZ ;  /* 0x0000000303037824 */ /* 0x000fe400078e02ff */
[----:B--2---:R-:W-:-:S04]  /*01a0*/  IMAD.WIDE R6, R7, 0x4, R8 ;  /* 0x0000000407067825 */ /* 0x004fc800078e0208 */
[----:B------:R-:W-:-:S04]  /*01b0*/  IMAD.WIDE R8, R3, 0x4, R8 ;  /* 0x0000000403087825 */ /* 0x000fc800078e0208 */
[--C-:B----4-:R-:W-:Y:S01]  /*01c0*/  IMAD.WIDE R2, R11, 0x4, R4.reuse ;  /* 0x000000040b027825 */ /* 0x110fe200078e0204 */
[----:B------:R-:W2:Y:S01]  /*01d0*/  @!P0 LDG.E.EL R17, desc[UR4][R8.64+0x4] ;  /* 0x0000040408118981 */ /* 0x000ea2000c2e1900 */
[----:B------:R-:W1:Y:S02]  /*01e0*/  LDC.64 R10, c[0x0][0x220] ;  /* 0x00008800ff0a7b82 */ /* 0x000e640000000a00 */
[----:B------:R-:W-:Y:S01]  /*01f0*/  IMAD.WIDE R4, R15, 0x4, R4 ;  /* 0x000000040f047825 */ /* 0x000fe200078e0204 */
[----:B------:R-:W-:Y:S01]  /*0200*/  HFMA2.MMA R15, -RZ, RZ, 0, 0 ;  /* 0x00000000ff0f7435 */ /* 0x000fe200000001ff */
[----:B------:R-:W3:Y:S04]  /*0210*/  @!P0 LDG.E.EL R0, desc[UR4][R2.64+0x4] ;  /* 0x0000040402008981 */ /* 0x000ee8000c2e1900 */
[----:B------:R-:W2:Y:S05]  /*0220*/  @!P0 LDG.E.EL R12, desc[UR4][R4.64] ;  /* 0x00000004040c8981 */ /* 0x000eaa000c2e1900 */
[----:B------:R-:W3:Y:S01]  /*0230*/  @!P0 LDG.E.EL R15, desc[UR4][R6.64+0x4] ;  /* 0x00000404060f8981 */ /* 0x000ee2000c2e1900 */
[----:B-1----:R-:W-:-:S04]  /*0240*/  IMAD.WIDE R10, R13, 0x4, R10 ;  /* 0x000000040d0a7825 */ /* 0x002fc800078e020a */
[----:B--2---:R-:W-:Y:S01]  /*0250*/  FADD R17, R17, R12 ;  /* 0x0000000c11117221 */ /* 0x004fe20000000000 */
[----:B---3--:R-:W-:Y:S01]  /*0260*/  FADD R16, R15, R0 ;  /* 0x000000000f107221 */ /* 0x008fe20000000000 */
[----:B------:R-:W-:Y:S06]  /*0270*/  @P0 EXIT ;  /* 0x000000000000094d */ /* 0x000fec0003800000 */
[----:B------:R-:W-:Y:S01]  /*0280*/  STG.E.64 desc[UR4][R10.64], R16 ;  /* 0x000000100a007986 */ /* 0x000fe2000c101b04 */
[----:B------:R-:W-:Y:S05]  /*0290*/  EXIT ;  /* 0x000000000000794d */ /* 0x000fea0003800000 */
.L_x_0:
[----:B------:R-:W-:-:S00]  /*02a0*/  BRA `(.L_x_0) ;  /* 0xfffffffc00fc7947 */ /* 0x000fc0000383ffff */
[----:B------:R-:W-:-:S00]  /*02b0*/  NOP ;  /* 0x0000000000007918 */ /* 0x000fc00000000000 */
        /* <DEDUP_REMOVED lines=12> */
.L_x_1:


//--------------------- .nv.constant0.triton_poi_fused_mul_2 --------------------------
	.section	.nv.constant0.triton_poi_fused_mul_2,"a",@progbits
	.sectionflags	@""
	.align	4
.nv.constant0.triton_poi_fused_mul_2:
	.zero		556
